	.headerflags	@"EF_CUDA_TEXMODE_UNIFIED EF_CUDA_64BIT_ADDRESS EF_CUDA_ACCELERATORS EF_CUDA_SM90 EF_CUDA_VIRTUAL_SM(EF_CUDA_SM90)"
	.elftype	@"ET_EXEC"


//--------------------- .nv.info                  --------------------------
	.section	.nv.info,"",@"SHT_CUDA_INFO"
	.align	4


	//----- nvinfo : EIATTR_REGCOUNT
	.align		4
        /*0000*/ 	.byte	0x04, 0x2f
        /*0002*/ 	.short	(.L_3 - .L_2)
	.align		4
.L_2:
        /*0004*/ 	.word	index@(triton_poi_fused__native_batch_norm_legit_no_training_cat_relu_35)
        /*0008*/ 	.word	0x0000001c


	//----- nvinfo : EIATTR_MIN_STACK_SIZE
	.align		4
.L_3:
        /*000c*/ 	.byte	0x04, 0x12
        /*000e*/ 	.short	(.L_5 - .L_4)
	.align		4
.L_4:
        /*0010*/ 	.word	index@(triton_poi_fused__native_batch_norm_legit_no_training_cat_relu_35)
        /*0014*/ 	.word	0x00000000


	//----- nvinfo : EIATTR_FRAME_SIZE
	.align		4
.L_5:
        /*0018*/ 	.byte	0x04, 0x11
        /*001a*/ 	.short	(.L_7 - .L_6)
	.align		4
.L_6:
        /*001c*/ 	.word	index@(triton_poi_fused__native_batch_norm_legit_no_training_cat_relu_35)
        /*0020*/ 	.word	0x00000000


	//----- nvinfo : EIATTR_MIN_STACK_SIZE
	.align		4
.L_7:
        /*0024*/ 	.byte	0x04, 0x12
        /*0026*/ 	.short	(.L_9 - .L_8)
	.align		4
.L_8:
        /*0028*/ 	.word	index@(triton_poi_fused__native_batch_norm_legit_no_training_cat_relu_35)
        /*002c*/ 	.word	0x00000000
.L_9:


//--------------------- .nv.info.triton_poi_fused__native_batch_norm_legit_no_training_cat_relu_35 --------------------------
	.section	.nv.info.triton_poi_fused__native_batch_norm_legit_no_training_cat_relu_35,"",@"SHT_CUDA_INFO"
	.sectionflags	@""
	.align	4


	//----- nvinfo : EIATTR_CUDA_API_VERSION
	.align		4
        /*0000*/ 	.byte	0x04, 0x37
        /*0002*/ 	.short	(.L_11 - .L_10)
.L_10:
        /*0004*/ 	.word	0x0000007c


	//----- nvinfo : EIATTR_KPARAM_INFO
	.align		4
.L_11:
        /*0008*/ 	.byte	0x04, 0x17
        /*000a*/ 	.short	(.L_13 - .L_12)
.L_12:
        /*000c*/ 	.word	0x00000000
        /*0010*/ 	.short	0x0008
        /*0012*/ 	.short	0x0040
        /*0014*/ 	.byte	0x00, 0xf0, 0x11, 0x00


	//----- nvinfo : EIATTR_KPARAM_INFO
	.align		4
.L_13:
        /*0018*/ 	.byte	0x04, 0x17
        /*001a*/ 	.short	(.L_15 - .L_14)
.L_14:
        /*001c*/ 	.word	0x00000000
        /*0020*/ 	.short	0x0007
        /*0022*/ 	.short	0x0038
        /*0024*/ 	.byte	0x00, 0xf4, 0x21, 0x00


	//----- nvinfo : EIATTR_KPARAM_INFO
	.align		4
.L_15:
        /*0028*/ 	.byte	0x04, 0x17
        /*002a*/ 	.short	(.L_17 - .L_16)
.L_16:
        /*002c*/ 	.word	0x00000000
        /*0030*/ 	.short	0x0006
        /*0032*/ 	.short	0x0030
        /*0034*/ 	.byte	0x00, 0xf4, 0x21, 0x00


	//----- nvinfo : EIATTR_KPARAM_INFO
	.align		4
.L_17:
        /*0038*/ 	.byte	0x04, 0x17
        /*003a*/ 	.short	(.L_19 - .L_18)
.L_18:
        /*003c*/ 	.word	0x00000000
        /*0040*/ 	.short	0x0005
        /*0042*/ 	.short	0x0028
        /*0044*/ 	.byte	0x00, 0xf4, 0x21, 0x00


	//----- nvinfo : EIATTR_KPARAM_INFO
	.align		4
.L_19:
        /*0048*/ 	.byte	0x04, 0x17
        /*004a*/ 	.short	(.L_21 - .L_20)
.L_20:
        /*004c*/ 	.word	0x00000000
        /*0050*/ 	.short	0x0004
        /*0052*/ 	.short	0x0020
        /*0054*/ 	.byte	0x00, 0xf4, 0x21, 0x00


	//----- nvinfo : EIATTR_KPARAM_INFO
	.align		4
.L_21:
        /*0058*/ 	.byte	0x04, 0x17
        /*005a*/ 	.short	(.L_23 - .L_22)
.L_22:
        /*005c*/ 	.word	0x00000000
        /*0060*/ 	.short	0x0003
        /*0062*/ 	.short	0x0018
        /*0064*/ 	.byte	0x00, 0xf4, 0x21, 0x00


	//----- nvinfo : EIATTR_KPARAM_INFO
	.align		4
.L_23:
        /*0068*/ 	.byte	0x04, 0x17
        /*006a*/ 	.short	(.L_25 - .L_24)
.L_24:
        /*006c*/ 	.word	0x00000000
        /*0070*/ 	.short	0x0002
        /*0072*/ 	.short	0x0010
        /*0074*/ 	.byte	0x00, 0xf4, 0x21, 0x00


	//----- nvinfo : EIATTR_KPARAM_INFO
	.align		4
.L_25:
        /*0078*/ 	.byte	0x04, 0x17
        /*007a*/ 	.short	(.L_27 - .L_26)
.L_26:
        /*007c*/ 	.word	0x00000000
        /*0080*/ 	.short	0x0001
        /*0082*/ 	.short	0x0008
        /*0084*/ 	.byte	0x00, 0xf4, 0x21, 0x00


	//----- nvinfo : EIATTR_KPARAM_INFO
	.align		4
.L_27:
        /*0088*/ 	.byte	0x04, 0x17
        /*008a*/ 	.short	(.L_29 - .L_28)
.L_28:
        /*008c*/ 	.word	0x00000000
        /*0090*/ 	.short	0x0000
        /*0092*/ 	.short	0x0000
        /*0094*/ 	.byte	0x00, 0xf4, 0x21, 0x00


	//----- nvinfo : EIATTR_SPARSE_MMA_MASK
	.align		4
.L_29:
        /*0098*/ 	.byte	0x03, 0x50
        /*009a*/ 	.short	0x0000


	//----- nvinfo : EIATTR_MAXREG_COUNT
	.align		4
        /*009c*/ 	.byte	0x03, 0x1b
        /*009e*/ 	.short	0x00ff


	//----- nvinfo : EIATTR_EXIT_INSTR_OFFSETS
	.align		4
        /*00a0*/ 	.byte	0x04, 0x1c
        /*00a2*/ 	.short	(.L_31 - .L_30)


	//   ....[0]....
.L_30:
        /*00a4*/ 	.word	0x00000680


	//   ....[1]....
        /*00a8*/ 	.word	0x000006a0


	//----- nvinfo : EIATTR_REQNTID
	.align		4
.L_31:
        /*00ac*/ 	.byte	0x04, 0x10
        /*00ae*/ 	.short	(.L_33 - .L_32)
.L_32:
        /*00b0*/ 	.word	0x00000080
        /*00b4*/ 	.word	0x00000001
        /*00b8*/ 	.word	0x00000001


	//----- nvinfo : EIATTR_CBANK_PARAM_SIZE
	.align		4
.L_33:
        /*00bc*/ 	.byte	0x03, 0x19
        /*00be*/ 	.short	0x0044


	//----- nvinfo : EIATTR_PARAM_CBANK
	.align		4
        /*00c0*/ 	.byte	0x04, 0x0a
        /*00c2*/ 	.short	(.L_35 - .L_34)
	.align		4
.L_34:
        /*00c4*/ 	.word	index@(.nv.constant0.triton_poi_fused__native_batch_norm_legit_no_training_cat_relu_35)
        /*00c8*/ 	.short	0x0210
        /*00ca*/ 	.short	0x0044


	//----- nvinfo : EIATTR_SW_WAR
	.align		4
.L_35:
        /*00cc*/ 	.byte	0x04, 0x36
        /*00ce*/ 	.short	(.L_37 - .L_36)
.L_36:
        /*00d0*/ 	.word	0x00000008
.L_37:


//--------------------- .nv.callgraph             --------------------------
	.section	.nv.callgraph,"",@"SHT_CUDA_CALLGRAPH"
	.align	4
	.sectionentsize	8
	.align		4
        /*0000*/ 	.word	0x00000000
	.align		4
        /*0004*/ 	.word	0xffffffff
	.align		4
        /*0008*/ 	.word	0x00000000
	.align		4
        /*000c*/ 	.word	0xfffffffe
	.align		4
        /*0010*/ 	.word	0x00000000
	.align		4
        /*0014*/ 	.word	0xfffffffd
	.align		4
        /*0018*/ 	.word	0x00000000
	.align		4
        /*001c*/ 	.word	0xfffffffc


//--------------------- .nv.constant4             --------------------------
	.section	.nv.constant4,"a",@progbits
	.align	8
	.align		8
.nv.constant4:
        /*0000*/ 	.dword	_$_str
	.align		8
        /*0008*/ 	.dword	_$_str_$_2


//--------------------- .text.triton_poi_fused__native_batch_norm_legit_no_training_cat_relu_35 --------------------------
	.section	.text.triton_poi_fused__native_batch_norm_legit_no_training_cat_relu_35,"ax",@progbits
	.align	128
        .global         triton_poi_fused__native_batch_norm_legit_no_training_cat_relu_35
        .type           triton_poi_fused__native_batch_norm_legit_no_training_cat_relu_35,@function
        .size           triton_poi_fused__native_batch_norm_legit_no_training_cat_relu_35,(.L_x_1 - triton_poi_fused__native_batch_norm_legit_no_training_cat_relu_35)
        .other          triton_poi_fused__native_batch_norm_legit_no_training_cat_relu_35,@"STO_CUDA_ENTRY STV_DEFAULT"
triton_poi_fused__native_batch_norm_legit_no_training_cat_relu_35:
.text.triton_poi_fused__native_batch_norm_legit_no_training_cat_relu_35:
[----:B------:R-:W0:Y:S01]  /*0000*/  LDC R1, c[0x0][0x28] ;  /* 0x00000a00ff017b82 */ /* 0x000e220000000800 */
[----:B------:R-:W1:Y:S07]  /*0010*/  S2R R0, SR_TID.X ;  /* 0x0000000000007919 */ /* 0x000e6e0000002100 */
[----:B------:R-:W2:Y:S01]  /*0020*/  LDC.64 R4, c[0x0][0x228] ;  /* 0x00008a00ff047b82 */ /* 0x000ea20000000a00 */
[----:B------:R-:W-:Y:S01]  /*0030*/  IMAD.MOV.U32 R6, RZ, RZ, RZ ;  /* 0x000000ffff067224 */ /* 0x000fe200078e00ff */
[----:B------:R-:W-:Y:S01]  /*0040*/  ULDC.64 UR4, c[0x0][0x208] ;  /* 0x0000820000047ab9 */ /* 0x000fe20000000a00 */
[----:B------:R-:W3:Y:S01]  /*0050*/  S2R R3, SR_CTAID.X ;  /* 0x0000000000037919 */ /* 0x000ee20000002500 */
[----:B------:R-:W-:Y:S01]  /*0060*/  HFMA2.MMA R10, -RZ, RZ, 0, 0 ;  /* 0x00000000ff0a7435 */ /* 0x000fe200000001ff */
[----:B------:R-:W-:-:S03]  /*0070*/  ULDC.64 UR6, c[0x0][0x218] ;  /* 0x0000860000067ab9 */ /* 0x000fc60000000a00 */
[----:B------:R-:W4:Y:S01]  /*0080*/  LDC.64 R14, c[0x0][0x220] ;  /* 0x00008800ff0e7b82 */ /* 0x000f220000000a00 */
[----:B-1----:R-:W-:-:S05]  /*0090*/  IMAD.SHL.U32 R0, R0, 0x2, RZ ;  /* 0x0000000200007824 */ /* 0x002fca00078e00ff */
[----:B------:R-:W-:-:S05]  /*00a0*/  LOP3.LUT R0, R0, 0xfe, RZ, 0xc0, !PT ;  /* 0x000000fe00007812 */ /* 0x000fca00078ec0ff */
[----:B---3--:R-:W-:-:S05]  /*00b0*/  IMAD R0, R3, 0x100, R0 ;  /* 0x0000010003007824 */ /* 0x008fca00078e0200 */
[----:B------:R-:W-:Y:S02]  /*00c0*/  SHF.R.S32.HI R3, RZ, 0x1f, R0 ;  /* 0x0000001fff037819 */ /* 0x000fe40000011400 */
[----:B------:R-:W-:Y:S02]  /*00d0*/  ISETP.GE.AND P0, PT, R0, 0xee00, PT ;  /* 0x0000ee000000780c */ /* 0x000fe40003f06270 */
[----:B------:R-:W-:-:S04]  /*00e0*/  LEA.HI R3, R3, R0, RZ, 0x6 ;  /* 0x0000000003037211 */ /* 0x000fc800078f30ff */
[----:B------:R-:W-:-:S05]  /*00f0*/  SHF.R.S32.HI R11, RZ, 0x6, R3 ;  /* 0x00000006ff0b7819 */ /* 0x000fca0000011403 */
[----:B------:R-:W-:-:S05]  /*0100*/  IMAD.HI R2, R11, 0x44d72045, RZ ;  /* 0x44d720450b027827 */ /* 0x000fca00078e02ff */
[----:B------:R-:W-:-:S04]  /*0110*/  SHF.R.U32.HI R7, RZ, 0x1f, R2 ;  /* 0x0000001fff077819 */ /* 0x000fc80000011602 */
[----:B------:R-:W-:-:S05]  /*0120*/  LEA.HI.SX32 R2, R2, R7, 0x1a ;  /* 0x0000000702027211 */ /* 0x000fca00078fd2ff */
[----:B------:R-:W-:-:S04]  /*0130*/  IMAD R11, R2, -0xee, R11 ;  /* 0xffffff12020b7824 */ /* 0x000fc800078e020b */
[----:B--2---:R-:W-:-:S05]  /*0140*/  IMAD.WIDE R4, R11, 0x4, R4 ;  /* 0x000000040b047825 */ /* 0x004fca00078e0204 */
[----:B------:R-:W2:Y:S01]  /*0150*/  @!P0 LDG.E.EL R6, desc[UR4][R4.64] ;  /* 0x0000000404068981 */ /* 0x000ea2000c2e1900 */
[----:B------:R-:W-:-:S03]  /*0160*/  IMAD.HI R2, R0, 0x44d72045, RZ ;  /* 0x44d7204500027827 */ /* 0x000fc600078e02ff */
[----:B------:R1:W3:Y:S01]  /*0170*/  @!P0 LDG.E.EL R10, desc[UR4][R4.64] ;  /* 0x00000004040a8981 */ /* 0x0002e2000c2e1900 */
[----:B------:R-:W-:Y:S01]  /*0180*/  IMAD.SHL.U32 R8, R11, 0x40, RZ ;  /* 0x000000400b087824 */ /* 0x000fe200078e00ff */
[----:B------:R-:W-:-:S04]  /*0190*/  SHF.R.U32.HI R7, RZ, 0x1f, R2 ;  /* 0x0000001fff077819 */ /* 0x000fc80000011602 */
[----:B------:R-:W-:Y:S02]  /*01a0*/  LEA.HI.SX32 R17, R2, R7, 0x14 ;  /* 0x0000000702117211 */ /* 0x000fe400078fa2ff */
[----:B------:R-:W-:Y:S02]  /*01b0*/  LOP3.LUT R7, R3, 0xffffffc0, RZ, 0xc0, !PT ;  /* 0xffffffc003077812 */ /* 0x000fe400078ec0ff */
[----:B------:R-:W5:Y:S01]  /*01c0*/  LDC.64 R2, c[0x0][0x210] ;  /* 0x00008400ff027b82 */ /* 0x000f620000000a00 */
[C---:B------:R-:W-:Y:S02]  /*01d0*/  IMAD R9, R17.reuse, 0x300, RZ ;  /* 0x0000030011097824 */ /* 0x040fe400078e02ff */
[----:B------:R-:W-:Y:S02]  /*01e0*/  IMAD.IADD R7, R0, 0x1, -R7 ;  /* 0x0000000100077824 */ /* 0x000fe400078e0a07 */
[----:B-1----:R-:W-:Y:S01]  /*01f0*/  IMAD R4, R17, -0x3b80, R0 ;  /* 0xffffc48011047824 */ /* 0x002fe200078e0200 */
[----:B------:R-:W-:-:S02]  /*0200*/  SHF.R.S32.HI R13, RZ, 0x1f, R9 ;  /* 0x0000001fff0d7819 */ /* 0x000fc40000011409 */
[----:B------:R-:W-:Y:S01]  /*0210*/  IADD3 R18, P1, P2, R8, R7, R9 ;  /* 0x0000000708127210 */ /* 0x000fe20007a3e009 */
[----:B------:R-:W-:Y:S01]  /*0220*/  IMAD R25, R17, 0x3880, R4 ;  /* 0x0000388011197824 */ /* 0x000fe200078e0204 */
[----:B------:R-:W-:Y:S02]  /*0230*/  SHF.R.S32.HI R8, RZ, 0x1f, R8 ;  /* 0x0000001fff087819 */ /* 0x000fe40000011408 */
[----:B------:R-:W-:Y:S02]  /*0240*/  CS2R R4, SRZ ;  /* 0x0000000000047805 */ /* 0x000fe4000001ff00 */
[----:B------:R-:W-:Y:S02]  /*0250*/  SHF.R.S32.HI R7, RZ, 0x1f, R7 ;  /* 0x0000001fff077819 */ /* 0x000fe40000011407 */
[----:B------:R-:W-:Y:S02]  /*0260*/  LEA R16, P3, R18, UR6, 0x2 ;  /* 0x0000000612107c11 */ /* 0x000fe4000f8610ff */
[----:B------:R-:W-:-:S02]  /*0270*/  IADD3.X R7, R8, R7, R13, P1, P2 ;  /* 0x0000000708077210 */ /* 0x000fc40000fe440d */
[----:B------:R-:W1:Y:S01]  /*0280*/  LDC.64 R12, c[0x0][0x230] ;  /* 0x00008c00ff0c7b82 */ /* 0x000e620000000a00 */
[C---:B------:R-:W-:Y:S02]  /*0290*/  ISETP.GE.AND P2, PT, R11.reuse, 0xe2, PT ;  /* 0x000000e20b00780c */ /* 0x040fe40003f46270 */
[----:B------:R-:W-:Y:S02]  /*02a0*/  ISETP.GT.AND P1, PT, R11, 0xe1, !P0 ;  /* 0x000000e10b00780c */ /* 0x000fe40004724270 */
[----:B------:R-:W-:Y:S01]  /*02b0*/  ISETP.LT.AND P4, PT, R0, 0xee00, !P2 ;  /* 0x0000ee000000780c */ /* 0x000fe20005781270 */
[----:B-----5:R-:W-:Y:S01]  /*02c0*/  IMAD.WIDE R24, R25, 0x4, R2 ;  /* 0x0000000419187825 */ /* 0x020fe200078e0202 */
[----:B------:R-:W-:Y:S01]  /*02d0*/  CS2R R2, SRZ ;  /* 0x0000000000027805 */ /* 0x000fe2000001ff00 */
[----:B------:R-:W5:Y:S01]  /*02e0*/  LDC.64 R8, c[0x0][0x238] ;  /* 0x00008e00ff087b82 */ /* 0x000f620000000a00 */
[----:B------:R-:W-:Y:S01]  /*02f0*/  LEA.HI.X R17, R18, UR7, R7, 0x2, P3 ;  /* 0x0000000712117c11 */ /* 0x000fe200098f1407 */
[----:B----4-:R-:W-:Y:S01]  /*0300*/  IMAD.WIDE R22, R11, 0x4, R14 ;  /* 0x000000040b167825 */ /* 0x010fe200078e020e */
[----:B------:R-:W-:-:S02]  /*0310*/  MOV R7, RZ ;  /* 0x000000ff00077202 */ /* 0x000fc40000000f00 */
[----:B------:R-:W-:-:S03]  /*0320*/  CS2R R14, SRZ ;  /* 0x00000000000e7805 */ /* 0x000fc6000001ff00 */
[----:B------:R-:W4:Y:S04]  /*0330*/  @P1 LDG.E.64 R4, desc[UR4][R16.64+-0xe200] ;  /* 0xff1e000410041981 */ /* 0x000f28000c1e1b00 */
[----:B------:R-:W4:Y:S01]  /*0340*/  @P4 LDG.E.64 R2, desc[UR4][R24.64] ;  /* 0x0000000418024981 */ /* 0x000f22000c1e1b00 */
[----:B-1----:R-:W-:-:S03]  /*0350*/  IMAD.WIDE R12, R11, 0x4, R12 ;  /* 0x000000040b0c7825 */ /* 0x002fc600078e020c */
[----:B------:R-:W4:Y:S04]  /*0360*/  @!P0 LDG.E.EL R7, desc[UR4][R22.64] ;  /* 0x0000000416078981 */ /* 0x000f28000c2e1900 */
[----:B------:R-:W4:Y:S01]  /*0370*/  @!P0 LDG.E.EL R14, desc[UR4][R22.64] ;  /* 0x00000004160e8981 */ /* 0x000f22000c2e1900 */
[----:B-----5:R-:W-:Y:S01]  /*0380*/  IMAD.WIDE R8, R11, 0x4, R8 ;  /* 0x000000040b087825 */ /* 0x020fe200078e0208 */
[----:B------:R-:W-:-:S03]  /*0390*/  HFMA2.MMA R11, -RZ, RZ, 0, 0 ;  /* 0x00000000ff0b7435 */ /* 0x000fc600000001ff */
[----:B------:R-:W-:Y:S01]  /*03a0*/  IMAD.MOV.U32 R20, RZ, RZ, RZ ;  /* 0x000000ffff147224 */ /* 0x000fe200078e00ff */
[----:B------:R-:W5:Y:S01]  /*03b0*/  @!P0 LDG.E.EL R15, desc[UR4][R8.64] ;  /* 0x00000004080f8981 */ /* 0x000f62000c2e1900 */
[----:B------:R-:W-:-:S04]  /*03c0*/  IMAD.MOV.U32 R18, RZ, RZ, RZ ;  /* 0x000000ffff127224 */ /* 0x000fc800078e00ff */
[----:B------:R-:W5:Y:S04]  /*03d0*/  @!P0 LDG.E.EL R20, desc[UR4][R12.64] ;  /* 0x000000040c148981 */ /* 0x000f68000c2e1900 */
[----:B------:R1:W5:Y:S04]  /*03e0*/  @!P0 LDG.E.EL R18, desc[UR4][R12.64] ;  /* 0x000000040c128981 */ /* 0x000368000c2e1900 */
[----:B------:R1:W5:Y:S01]  /*03f0*/  @!P0 LDG.E.EL R11, desc[UR4][R8.64] ;  /* 0x00000004080b8981 */ /* 0x000362000c2e1900 */
[----:B------:R-:W-:Y:S01]  /*0400*/  IMAD.MOV.U32 R21, RZ, RZ, 0x3e800000 ;  /* 0x3e800000ff157424 */ /* 0x000fe200078e00ff */
[----:B01----:R-:W0:Y:S08]  /*0410*/  LDC.64 R12, c[0x0][0x240] ;  /* 0x00009000ff0c7b82 */ /* 0x003e300000000a00 */
[----:B------:R-:W1:Y:S01]  /*0420*/  LDC.64 R8, c[0x0][0x248] ;  /* 0x00009200ff087b82 */ /* 0x000e620000000a00 */
[----:B0-----:R-:W-:-:S04]  /*0430*/  IMAD.WIDE R12, R0, 0x4, R12 ;  /* 0x00000004000c7825 */ /* 0x001fc800078e020c */
[----:B-1----:R-:W-:-:S04]  /*0440*/  IMAD.WIDE R8, R0, 0x4, R8 ;  /* 0x0000000400087825 */ /* 0x002fc800078e0208 */
[----:B--2---:R-:W-:-:S04]  /*0450*/  FADD R6, R6, 9.9999997473787516356e-06 ;  /* 0x3727c5ac06067421 */ /* 0x004fc80000000000 */
[----:B------:R-:W0:Y:S01]  /*0460*/  MUFU.SQRT R16, R6 ;  /* 0x0000000600107308 */ /* 0x000e220000002000 */
[----:B---3--:R-:W-:-:S07]  /*0470*/  FADD R10, R10, 9.9999997473787516356e-06 ;  /* 0x3727c5ac0a0a7421 */ /* 0x008fce0000000000 */
[----:B------:R-:W1:Y:S01]  /*0480*/  MUFU.SQRT R17, R10 ;  /* 0x0000000a00117308 */ /* 0x000e620000002000 */
[C---:B0-----:R-:W-:Y:S02]  /*0490*/  FSETP.GT.AND P6, PT, R16.reuse, 8.50705917302346158658e+37, PT ;  /* 0x7e8000001000780b */ /* 0x041fe40003fc4000 */
[----:B------:R-:W-:Y:S02]  /*04a0*/  FSETP.GEU.AND P3, PT, R16, 1.175494350822287508e-38, PT ;  /* 0x008000001000780b */ /* 0x000fe40003f6e000 */
[----:B------:R-:W-:Y:S02]  /*04b0*/  FSEL R19, R21, 1, P6 ;  /* 0x3f80000015137808 */ /* 0x000fe40003000000 */
[----:B-1----:R-:W-:-:S07]  /*04c0*/  FSETP.GT.AND P5, PT, R17, 8.50705917302346158658e+37, PT ;  /* 0x7e8000001100780b */ /* 0x002fce0003fa4000 */
[----:B------:R-:W-:Y:S01]  /*04d0*/  @P6 FMUL R16, R16, 0.25 ;  /* 0x3e80000010106820 */ /* 0x000fe20000400000 */
[----:B------:R-:W-:-:S03]  /*04e0*/  FSETP.GEU.AND P6, PT, R17, 1.175494350822287508e-38, PT ;  /* 0x008000001100780b */ /* 0x000fc60003fce000 */
[----:B------:R-:W-:Y:S02]  /*04f0*/  @!P3 FMUL R16, R16, 16777216 ;  /* 0x4b8000001010b820 */ /* 0x000fe40000400000 */
[----:B------:R-:W-:-:S08]  /*0500*/  @P5 FMUL R17, R17, 0.25 ;  /* 0x3e80000011115820 */ /* 0x000fd00000400000 */
[----:B------:R-:W-:Y:S01]  /*0510*/  @!P6 FMUL R17, R17, 16777216 ;  /* 0x4b8000001111e820 */ /* 0x000fe20000400000 */
[----:B------:R-:W0:Y:S01]  /*0520*/  MUFU.RCP R16, R16 ;  /* 0x0000001000107308 */ /* 0x000e220000001000 */
[----:B------:R-:W-:-:S07]  /*0530*/  FSEL R6, R21, 1, P5 ;  /* 0x3f80000015067808 */ /* 0x000fce0002800000 */
[----:B------:R-:W1:Y:S01]  /*0540*/  MUFU.RCP R17, R17 ;  /* 0x0000001100117308 */ /* 0x000e620000001000 */
[----:B----4-:R-:W-:Y:S02]  /*0550*/  SEL R2, R2, RZ, P4 ;  /* 0x000000ff02027207 */ /* 0x010fe40002000000 */
[----:B------:R-:W-:Y:S01]  /*0560*/  SEL R3, R3, RZ, P4 ;  /* 0x000000ff03037207 */ /* 0x000fe20002000000 */
[----:B------:R-:W-:Y:S01]  /*0570*/  @!P3 FMUL R19, R19, 16777216 ;  /* 0x4b8000001313b820 */ /* 0x000fe20000400000 */
[----:B------:R-:W-:Y:S01]  /*0580*/  @P2 SEL R2, R4, RZ, P1 ;  /* 0x000000ff04022207 */ /* 0x000fe20000800000 */
[----:B------:R-:W-:Y:S01]  /*0590*/  @!P6 FMUL R6, R6, 16777216 ;  /* 0x4b8000000606e820 */ /* 0x000fe20000400000 */
[----:B------:R-:W-:Y:S01]  /*05a0*/  @P2 SEL R3, R5, RZ, P1 ;  /* 0x000000ff05032207 */ /* 0x000fe20000800000 */
[----:B0-----:R-:W-:Y:S02]  /*05b0*/  FMUL R16, R16, R19 ;  /* 0x0000001310107220 */ /* 0x001fe40000400000 */
[----:B------:R-:W-:-:S02]  /*05c0*/  FADD R7, R2, -R7 ;  /* 0x8000000702077221 */ /* 0x000fc40000000000 */
[----:B------:R-:W-:Y:S01]  /*05d0*/  FADD R14, R3, -R14 ;  /* 0x8000000e030e7221 */ /* 0x000fe20000000000 */
[----:B-1----:R-:W-:Y:S01]  /*05e0*/  FMUL R17, R17, R6 ;  /* 0x0000000611117220 */ /* 0x002fe20000400000 */
[----:B------:R-:W-:-:S03]  /*05f0*/  FMUL R16, R7, R16 ;  /* 0x0000001007107220 */ /* 0x000fc60000400000 */
[----:B------:R-:W-:Y:S01]  /*0600*/  FMUL R14, R14, R17 ;  /* 0x000000110e0e7220 */ /* 0x000fe20000400000 */
[----:B-----5:R-:W-:Y:S01]  /*0610*/  FFMA R15, R16, R20, R15 ;  /* 0x00000014100f7223 */ /* 0x020fe2000000000f */
[----:B------:R0:W-:Y:S02]  /*0620*/  @!P0 STG.E.64 desc[UR4][R12.64], R2 ;  /* 0x000000020c008986 */ /* 0x0001e4000c101b04 */
[----:B------:R-:W-:Y:S02]  /*0630*/  FFMA R11, R14, R18, R11 ;  /* 0x000000120e0b7223 */ /* 0x000fe4000000000b */
[----:B------:R-:W-:-:S03]  /*0640*/  FSETP.GEU.AND P1, PT, R15, RZ, PT ;  /* 0x000000ff0f00720b */ /* 0x000fc60003f2e000 */
[----:B------:R-:W-:Y:S02]  /*0650*/  FSETP.GEU.AND P2, PT, R11, RZ, PT ;  /* 0x000000ff0b00720b */ /* 0x000fe40003f4e000 */
[----:B------:R-:W-:Y:S02]  /*0660*/  FSEL R10, R15, RZ, P1 ;  /* 0x000000ff0f0a7208 */ /* 0x000fe40000800000 */
[----:B------:R-:W-:Y:S01]  /*0670*/  FSEL R11, R11, RZ, P2 ;  /* 0x000000ff0b0b7208 */ /* 0x000fe20001000000 */
[----:B0-----:R-:W-:Y:S08]  /*0680*/  @P0 EXIT ;  /* 0x000000000000094d */ /* 0x001ff00003800000 */
[----:B------:R-:W-:Y:S01]  /*0690*/  STG.E.64 desc[UR4][R8.64], R10 ;  /* 0x0000000a08007986 */ /* 0x000fe2000c101b04 */
[----:B------:R-:W-:Y:S05]  /*06a0*/  EXIT ;  /* 0x000000000000794d */ /* 0x000fea0003800000 */
.L_x_0:
[----:B------:R-:W-:-:S00]  /*06b0*/  BRA `(.L_x_0) ;  /* 0xfffffffc00fc7947 */ /* 0x000fc0000383ffff */
[----:B------:R-:W-:-:S00]  /*06c0*/  NOP ;  /* 0x0000000000007918 */ /* 0x000fc00000000000 */
        /* <DEDUP_REMOVED lines=11> */
.L_x_1:


//--------------------- .nv.global.init           --------------------------
	.section	.nv.global.init,"aw",@progbits
.nv.global.init:
	.type		_$_str,@object
	.size		_$_str,(_$_str_$_2 - _$_str)
_$_str:
        /*0000*/ 	.byte	0x5f, 0x5f, 0x43, 0x55, 0x44, 0x41, 0x5f, 0x46, 0x54, 0x5a, 0x00
	.type		_$_str_$_2,@object
	.size		_$_str_$_2,(.L_1 - _$_str_$_2)
_$_str_$_2:
        /*000b*/ 	.byte	0x5f, 0x5f, 0x43, 0x55, 0x44, 0x41, 0x5f, 0x50, 0x52, 0x45, 0x43, 0x5f, 0x53, 0x51, 0x52, 0x54
        /*001b*/ 	.byte	0x00
.L_1:


//--------------------- .nv.constant0.triton_poi_fused__native_batch_norm_legit_no_training_cat_relu_35 --------------------------
	.section	.nv.constant0.triton_poi_fused__native_batch_norm_legit_no_training_cat_relu_35,"a",@progbits
	.sectionflags	@""
	.align	4
.nv.constant0.triton_poi_fused__native_batch_norm_legit_no_training_cat_relu_35:
	.zero		596
